	.headerflags	@"EF_CUDA_TEXMODE_UNIFIED EF_CUDA_64BIT_ADDRESS EF_CUDA_ACCELERATORS EF_CUDA_SM90 EF_CUDA_VIRTUAL_SM(EF_CUDA_SM90)"
	.elftype	@"ET_EXEC"


//--------------------- .nv.info                  --------------------------
	.section	.nv.info,"",@"SHT_CUDA_INFO"
	.align	4


	//----- nvinfo : EIATTR_REGCOUNT
	.align		4
        /*0000*/ 	.byte	0x04, 0x2f
        /*0002*/ 	.short	(.L_3 - .L_2)
	.align		4
.L_2:
        /*0004*/ 	.word	index@(triton_poi_fused__native_batch_norm_legit_no_training_convolution_relu_19)
        /*0008*/ 	.word	0x00000017


	//----- nvinfo : EIATTR_MIN_STACK_SIZE
	.align		4
.L_3:
        /*000c*/ 	.byte	0x04, 0x12
        /*000e*/ 	.short	(.L_5 - .L_4)
	.align		4
.L_4:
        /*0010*/ 	.word	index@(triton_poi_fused__native_batch_norm_legit_no_training_convolution_relu_19)
        /*0014*/ 	.word	0x00000000


	//----- nvinfo : EIATTR_FRAME_SIZE
	.align		4
.L_5:
        /*0018*/ 	.byte	0x04, 0x11
        /*001a*/ 	.short	(.L_7 - .L_6)
	.align		4
.L_6:
        /*001c*/ 	.word	index@(triton_poi_fused__native_batch_norm_legit_no_training_convolution_relu_19)
        /*0020*/ 	.word	0x00000000


	//----- nvinfo : EIATTR_MIN_STACK_SIZE
	.align		4
.L_7:
        /*0024*/ 	.byte	0x04, 0x12
        /*0026*/ 	.short	(.L_9 - .L_8)
	.align		4
.L_8:
        /*0028*/ 	.word	index@(triton_poi_fused__native_batch_norm_legit_no_training_convolution_relu_19)
        /*002c*/ 	.word	0x00000000
.L_9:


//--------------------- .nv.info.triton_poi_fused__native_batch_norm_legit_no_training_convolution_relu_19 --------------------------
	.section	.nv.info.triton_poi_fused__native_batch_norm_legit_no_training_convolution_relu_19,"",@"SHT_CUDA_INFO"
	.sectionflags	@""
	.align	4


	//----- nvinfo : EIATTR_CUDA_API_VERSION
	.align		4
        /*0000*/ 	.byte	0x04, 0x37
        /*0002*/ 	.short	(.L_11 - .L_10)
.L_10:
        /*0004*/ 	.word	0x0000007c


	//----- nvinfo : EIATTR_KPARAM_INFO
	.align		4
.L_11:
        /*0008*/ 	.byte	0x04, 0x17
        /*000a*/ 	.short	(.L_13 - .L_12)
.L_12:
        /*000c*/ 	.word	0x00000000
        /*0010*/ 	.short	0x0007
        /*0012*/ 	.short	0x0038
        /*0014*/ 	.byte	0x00, 0xf0, 0x11, 0x00


	//----- nvinfo : EIATTR_KPARAM_INFO
	.align		4
.L_13:
        /*0018*/ 	.byte	0x04, 0x17
        /*001a*/ 	.short	(.L_15 - .L_14)
.L_14:
        /*001c*/ 	.word	0x00000000
        /*0020*/ 	.short	0x0006
        /*0022*/ 	.short	0x0030
        /*0024*/ 	.byte	0x00, 0xf4, 0x21, 0x00


	//----- nvinfo : EIATTR_KPARAM_INFO
	.align		4
.L_15:
        /*0028*/ 	.byte	0x04, 0x17
        /*002a*/ 	.short	(.L_17 - .L_16)
.L_16:
        /*002c*/ 	.word	0x00000000
        /*0030*/ 	.short	0x0005
        /*0032*/ 	.short	0x0028
        /*0034*/ 	.byte	0x00, 0xf4, 0x21, 0x00


	//----- nvinfo : EIATTR_KPARAM_INFO
	.align		4
.L_17:
        /*0038*/ 	.byte	0x04, 0x17
        /*003a*/ 	.short	(.L_19 - .L_18)
.L_18:
        /*003c*/ 	.word	0x00000000
        /*0040*/ 	.short	0x0004
        /*0042*/ 	.short	0x0020
        /*0044*/ 	.byte	0x00, 0xf4, 0x21, 0x00


	//----- nvinfo : EIATTR_KPARAM_INFO
	.align		4
.L_19:
        /*0048*/ 	.byte	0x04, 0x17
        /*004a*/ 	.short	(.L_21 - .L_20)
.L_20:
        /*004c*/ 	.word	0x00000000
        /*0050*/ 	.short	0x0003
        /*0052*/ 	.short	0x0018
        /*0054*/ 	.byte	0x00, 0xf4, 0x21, 0x00


	//----- nvinfo : EIATTR_KPARAM_INFO
	.align		4
.L_21:
        /*0058*/ 	.byte	0x04, 0x17
        /*005a*/ 	.short	(.L_23 - .L_22)
.L_22:
        /*005c*/ 	.word	0x00000000
        /*0060*/ 	.short	0x0002
        /*0062*/ 	.short	0x0010
        /*0064*/ 	.byte	0x00, 0xf4, 0x21, 0x00


	//----- nvinfo : EIATTR_KPARAM_INFO
	.align		4
.L_23:
        /*0068*/ 	.byte	0x04, 0x17
        /*006a*/ 	.short	(.L_25 - .L_24)
.L_24:
        /*006c*/ 	.word	0x00000000
        /*0070*/ 	.short	0x0001
        /*0072*/ 	.short	0x0008
        /*0074*/ 	.byte	0x00, 0xf4, 0x21, 0x00


	//----- nvinfo : EIATTR_KPARAM_INFO
	.align		4
.L_25:
        /*0078*/ 	.byte	0x04, 0x17
        /*007a*/ 	.short	(.L_27 - .L_26)
.L_26:
        /*007c*/ 	.word	0x00000000
        /*0080*/ 	.short	0x0000
        /*0082*/ 	.short	0x0000
        /*0084*/ 	.byte	0x00, 0xf4, 0x21, 0x00


	//----- nvinfo : EIATTR_SPARSE_MMA_MASK
	.align		4
.L_27:
        /*0088*/ 	.byte	0x03, 0x50
        /*008a*/ 	.short	0x0000


	//----- nvinfo : EIATTR_MAXREG_COUNT
	.align		4
        /*008c*/ 	.byte	0x03, 0x1b
        /*008e*/ 	.short	0x00ff


	//----- nvinfo : EIATTR_EXIT_INSTR_OFFSETS
	.align		4
        /*0090*/ 	.byte	0x04, 0x1c
        /*0092*/ 	.short	(.L_29 - .L_28)


	//   ....[0]....
.L_28:
        /*0094*/ 	.word	0x00000370


	//   ....[1]....
        /*0098*/ 	.word	0x00000390


	//----- nvinfo : EIATTR_REQNTID
	.align		4
.L_29:
        /*009c*/ 	.byte	0x04, 0x10
        /*009e*/ 	.short	(.L_31 - .L_30)
.L_30:
        /*00a0*/ 	.word	0x00000080
        /*00a4*/ 	.word	0x00000001
        /*00a8*/ 	.word	0x00000001


	//----- nvinfo : EIATTR_CBANK_PARAM_SIZE
	.align		4
.L_31:
        /*00ac*/ 	.byte	0x03, 0x19
        /*00ae*/ 	.short	0x003c


	//----- nvinfo : EIATTR_PARAM_CBANK
	.align		4
        /*00b0*/ 	.byte	0x04, 0x0a
        /*00b2*/ 	.short	(.L_33 - .L_32)
	.align		4
.L_32:
        /*00b4*/ 	.word	index@(.nv.constant0.triton_poi_fused__native_batch_norm_legit_no_training_convolution_relu_19)
        /*00b8*/ 	.short	0x0210
        /*00ba*/ 	.short	0x003c


	//----- nvinfo : EIATTR_SW_WAR
	.align		4
.L_33:
        /*00bc*/ 	.byte	0x04, 0x36
        /*00be*/ 	.short	(.L_35 - .L_34)
.L_34:
        /*00c0*/ 	.word	0x00000008
.L_35:


//--------------------- .nv.callgraph             --------------------------
	.section	.nv.callgraph,"",@"SHT_CUDA_CALLGRAPH"
	.align	4
	.sectionentsize	8
	.align		4
        /*0000*/ 	.word	0x00000000
	.align		4
        /*0004*/ 	.word	0xffffffff
	.align		4
        /*0008*/ 	.word	0x00000000
	.align		4
        /*000c*/ 	.word	0xfffffffe
	.align		4
        /*0010*/ 	.word	0x00000000
	.align		4
        /*0014*/ 	.word	0xfffffffd
	.align		4
        /*0018*/ 	.word	0x00000000
	.align		4
        /*001c*/ 	.word	0xfffffffc


//--------------------- .nv.constant4             --------------------------
	.section	.nv.constant4,"a",@progbits
	.align	8
	.align		8
.nv.constant4:
        /*0000*/ 	.dword	_$_str
	.align		8
        /*0008*/ 	.dword	_$_str_$_2


//--------------------- .text.triton_poi_fused__native_batch_norm_legit_no_training_convolution_relu_19 --------------------------
	.section	.text.triton_poi_fused__native_batch_norm_legit_no_training_convolution_relu_19,"ax",@progbits
	.align	128
        .global         triton_poi_fused__native_batch_norm_legit_no_training_convolution_relu_19
        .type           triton_poi_fused__native_batch_norm_legit_no_training_convolution_relu_19,@function
        .size           triton_poi_fused__native_batch_norm_legit_no_training_convolution_relu_19,(.L_x_1 - triton_poi_fused__native_batch_norm_legit_no_training_convolution_relu_19)
        .other          triton_poi_fused__native_batch_norm_legit_no_training_convolution_relu_19,@"STO_CUDA_ENTRY STV_DEFAULT"
triton_poi_fused__native_batch_norm_legit_no_training_convolution_relu_19:
.text.triton_poi_fused__native_batch_norm_legit_no_training_convolution_relu_19:
[----:B------:R-:W0:Y:S01]  /*0000*/  LDC R1, c[0x0][0x28] ;  /* 0x00000a00ff017b82 */ /* 0x000e220000000800 */
[----:B------:R-:W1:Y:S07]  /*0010*/  S2R R0, SR_TID.X ;  /* 0x0000000000007919 */ /* 0x000e6e0000002100 */
[----:B------:R-:W2:Y:S01]  /*0020*/  LDC.64 R12, c[0x0][0x228] ;  /* 0x00008a00ff0c7b82 */ /* 0x000ea20000000a00 */
[----:B------:R-:W-:Y:S01]  /*0030*/  CS2R R4, SRZ ;  /* 0x0000000000047805 */ /* 0x000fe2000001ff00 */
[----:B------:R-:W-:Y:S01]  /*0040*/  ULDC.64 UR4, c[0x0][0x208] ;  /* 0x0000820000047ab9 */ /* 0x000fe20000000a00 */
[----:B------:R-:W3:Y:S05]  /*0050*/  S2R R3, SR_CTAID.X ;  /* 0x0000000000037919 */ /* 0x000eea0000002500 */
[----:B------:R-:W4:Y:S08]  /*0060*/  LDC.64 R10, c[0x0][0x218] ;  /* 0x00008600ff0a7b82 */ /* 0x000f300000000a00 */
[----:B------:R-:W5:Y:S08]  /*0070*/  LDC.64 R14, c[0x0][0x220] ;  /* 0x00008800ff0e7b82 */ /* 0x000f700000000a00 */
[----:B------:R-:W5:Y:S01]  /*0080*/  LDC.64 R16, c[0x0][0x230] ;  /* 0x00008c00ff107b82 */ /* 0x000f620000000a00 */
[----:B-1----:R-:W-:-:S07]  /*0090*/  LOP3.LUT R0, R0, 0x7f, RZ, 0xc0, !PT ;  /* 0x0000007f00007812 */ /* 0x002fce00078ec0ff */
[----:B------:R-:W1:Y:S01]  /*00a0*/  LDC.64 R6, c[0x0][0x238] ;  /* 0x00008e00ff067b82 */ /* 0x000e620000000a00 */
[----:B---3--:R-:W-:Y:S02]  /*00b0*/  SHF.R.S32.HI R2, RZ, 0x18, R3 ;  /* 0x00000018ff027819 */ /* 0x008fe40000011403 */
[----:B------:R-:W-:Y:S02]  /*00c0*/  LEA R0, R3, R0, 0x7 ;  /* 0x0000000003007211 */ /* 0x000fe400078e38ff */
[----:B------:R-:W-:Y:S02]  /*00d0*/  SGXT R3, R2, 0x1 ;  /* 0x000000010203781a */ /* 0x000fe40000000200 */
[----:B------:R-:W-:Y:S02]  /*00e0*/  ISETP.GE.AND P0, PT, R0, 0x400, PT ;  /* 0x000004000000780c */ /* 0x000fe40003f06270 */
[----:B------:R-:W-:-:S04]  /*00f0*/  LEA.HI R3, R3, R0, RZ, 0x4 ;  /* 0x0000000003037211 */ /* 0x000fc800078f20ff */
[----:B------:R-:W-:-:S04]  /*0100*/  SHF.R.S32.HI R3, RZ, 0x4, R3 ;  /* 0x00000004ff037819 */ /* 0x000fc80000011403 */
[----:B------:R-:W-:-:S04]  /*0110*/  LEA.HI R2, R3, R3, RZ, 0x4 ;  /* 0x0000000303027211 */ /* 0x000fc800078f20ff */
[----:B------:R-:W-:-:S04]  /*0120*/  LOP3.LUT R2, R2, 0xfffffff0, RZ, 0xc0, !PT ;  /* 0xfffffff002027812 */ /* 0x000fc800078ec0ff */
[----:B------:R-:W-:Y:S02]  /*0130*/  IADD3 R19, R3, -R2, RZ ;  /* 0x8000000203137210 */ /* 0x000fe40007ffe0ff */
[----:B------:R-:W3:Y:S03]  /*0140*/  LDC.64 R2, c[0x0][0x210] ;  /* 0x00008400ff027b82 */ /* 0x000ee60000000a00 */
[----:B--2---:R-:W-:-:S05]  /*0150*/  IMAD.WIDE R12, R19, 0x4, R12 ;  /* 0x00000004130c7825 */ /* 0x004fca00078e020c */
[----:B------:R5:W2:Y:S01]  /*0160*/  @!P0 LDG.E.EL R4, desc[UR4][R12.64] ;  /* 0x000000040c048981 */ /* 0x000aa2000c2e1900 */
[----:B------:R-:W-:Y:S01]  /*0170*/  CS2R R8, SRZ ;  /* 0x0000000000087805 */ /* 0x000fe2000001ff00 */
[----:B----4-:R-:W-:-:S05]  /*0180*/  IMAD.WIDE R10, R19, 0x4, R10 ;  /* 0x00000004130a7825 */ /* 0x010fca00078e020a */
[----:B------:R4:W2:Y:S01]  /*0190*/  @!P0 LDG.E.EL R8, desc[UR4][R10.64] ;  /* 0x000000040a088981 */ /* 0x0008a2000c2e1900 */
[----:B-----5:R-:W-:-:S04]  /*01a0*/  IMAD.WIDE R12, R19, 0x4, R14 ;  /* 0x00000004130c7825 */ /* 0x020fc800078e020e */
[----:B---3--:R-:W-:Y:S01]  /*01b0*/  IMAD.WIDE R2, R0, 0x4, R2 ;  /* 0x0000000400027825 */ /* 0x008fe200078e0202 */
[----:B------:R-:W3:Y:S04]  /*01c0*/  @!P0 LDG.E.EL R9, desc[UR4][R12.64] ;  /* 0x000000040c098981 */ /* 0x000ee8000c2e1900 */
[----:B------:R-:W5:Y:S01]  /*01d0*/  @!P0 LDG.E R5, desc[UR4][R2.64] ;  /* 0x0000000402058981 */ /* 0x000f62000c1e1900 */
[----:B0-----:R-:W-:-:S04]  /*01e0*/  IMAD.WIDE R14, R19, 0x4, R16 ;  /* 0x00000004130e7825 */ /* 0x001fc800078e0210 */
[----:B-1----:R-:W-:Y:S01]  /*01f0*/  IMAD.WIDE R16, R19, 0x4, R6 ;  /* 0x0000000413107825 */ /* 0x002fe200078e0206 */
[----:B------:R-:W-:Y:S01]  /*0200*/  CS2R R18, SRZ ;  /* 0x0000000000127805 */ /* 0x000fe2000001ff00 */
[----:B----4-:R-:W-:Y:S01]  /*0210*/  HFMA2.MMA R11, -RZ, RZ, 1.625, 0 ;  /* 0x3e800000ff0b7435 */ /* 0x010fe200000001ff */
[----:B------:R-:W0:Y:S04]  /*0220*/  LDC.64 R6, c[0x0][0x240] ;  /* 0x00009000ff067b82 */ /* 0x000e280000000a00 */
[----:B------:R-:W4:Y:S04]  /*0230*/  @!P0 LDG.E.EL R18, desc[UR4][R14.64] ;  /* 0x000000040e128981 */ /* 0x000f28000c2e1900 */
[----:B------:R-:W4:Y:S01]  /*0240*/  @!P0 LDG.E.EL R19, desc[UR4][R16.64] ;  /* 0x0000000410138981 */ /* 0x000f22000c2e1900 */
[----:B0-----:R-:W-:-:S04]  /*0250*/  IMAD.WIDE R6, R0, 0x4, R6 ;  /* 0x0000000400067825 */ /* 0x001fc800078e0206 */
[----:B--2---:R-:W-:-:S04]  /*0260*/  FADD R4, R4, 9.9999997473787516356e-06 ;  /* 0x3727c5ac04047421 */ /* 0x004fc80000000000 */
[----:B------:R-:W0:Y:S02]  /*0270*/  MUFU.SQRT R20, R4 ;  /* 0x0000000400147308 */ /* 0x000e240000002000 */
[C---:B0-----:R-:W-:Y:S02]  /*0280*/  FSETP.GT.AND P1, PT, R20.reuse, 8.50705917302346158658e+37, PT ;  /* 0x7e8000001400780b */ /* 0x041fe40003f24000 */
[----:B------:R-:W-:-:S11]  /*0290*/  FSETP.GEU.AND P2, PT, R20, 1.175494350822287508e-38, PT ;  /* 0x008000001400780b */ /* 0x000fd60003f4e000 */
[----:B------:R-:W-:-:S04]  /*02a0*/  @P1 FMUL R20, R20, 0.25 ;  /* 0x3e80000014141820 */ /* 0x000fc80000400000 */
[----:B------:R-:W-:-:S06]  /*02b0*/  @!P2 FMUL R20, R20, 16777216 ;  /* 0x4b8000001414a820 */ /* 0x000fcc0000400000 */
[----:B------:R-:W0:Y:S01]  /*02c0*/  MUFU.RCP R20, R20 ;  /* 0x0000001400147308 */ /* 0x000e220000001000 */
[----:B------:R-:W-:Y:S01]  /*02d0*/  FSEL R11, R11, 1, P1 ;  /* 0x3f8000000b0b7808 */ /* 0x000fe20000800000 */
[----:B-----5:R-:W-:-:S04]  /*02e0*/  FADD R5, R8, R5 ;  /* 0x0000000508057221 */ /* 0x020fc80000000000 */
[----:B------:R-:W-:Y:S01]  /*02f0*/  @!P2 FMUL R11, R11, 16777216 ;  /* 0x4b8000000b0ba820 */ /* 0x000fe20000400000 */
[----:B---3--:R-:W-:-:S03]  /*0300*/  FADD R9, R5, -R9 ;  /* 0x8000000905097221 */ /* 0x008fc60000000000 */
[----:B0-----:R-:W-:-:S04]  /*0310*/  FMUL R4, R20, R11 ;  /* 0x0000000b14047220 */ /* 0x001fc80000400000 */
[----:B------:R-:W-:-:S04]  /*0320*/  FMUL R4, R9, R4 ;  /* 0x0000000409047220 */ /* 0x000fc80000400000 */
[----:B----4-:R-:W-:Y:S01]  /*0330*/  FFMA R4, R4, R18, R19 ;  /* 0x0000001204047223 */ /* 0x010fe20000000013 */
[----:B------:R0:W-:Y:S04]  /*0340*/  @!P0 STG.E desc[UR4][R2.64], R5 ;  /* 0x0000000502008986 */ /* 0x0001e8000c101904 */
[----:B------:R-:W-:-:S04]  /*0350*/  FSETP.GEU.AND P1, PT, R4, RZ, PT ;  /* 0x000000ff0400720b */ /* 0x000fc80003f2e000 */
[----:B------:R-:W-:Y:S01]  /*0360*/  FSEL R9, R4, RZ, P1 ;  /* 0x000000ff04097208 */ /* 0x000fe20000800000 */
[----:B0-----:R-:W-:Y:S08]  /*0370*/  @P0 EXIT ;  /* 0x000000000000094d */ /* 0x001ff00003800000 */
[----:B------:R-:W-:Y:S01]  /*0380*/  STG.E desc[UR4][R6.64], R9 ;  /* 0x0000000906007986 */ /* 0x000fe2000c101904 */
[----:B------:R-:W-:Y:S05]  /*0390*/  EXIT ;  /* 0x000000000000794d */ /* 0x000fea0003800000 */
.L_x_0:
[----:B------:R-:W-:-:S00]  /*03a0*/  BRA `(.L_x_0) ;  /* 0xfffffffc00fc7947 */ /* 0x000fc0000383ffff */
[----:B------:R-:W-:-:S00]  /*03b0*/  NOP ;  /* 0x0000000000007918 */ /* 0x000fc00000000000 */
        /* <DEDUP_REMOVED lines=12> */
.L_x_1:


//--------------------- .nv.global.init           --------------------------
	.section	.nv.global.init,"aw",@progbits
.nv.global.init:
	.type		_$_str,@object
	.size		_$_str,(_$_str_$_2 - _$_str)
_$_str:
        /*0000*/ 	.byte	0x5f, 0x5f, 0x43, 0x55, 0x44, 0x41, 0x5f, 0x46, 0x54, 0x5a, 0x00
	.type		_$_str_$_2,@object
	.size		_$_str_$_2,(.L_1 - _$_str_$_2)
_$_str_$_2:
        /*000b*/ 	.byte	0x5f, 0x5f, 0x43, 0x55, 0x44, 0x41, 0x5f, 0x50, 0x52, 0x45, 0x43, 0x5f, 0x53, 0x51, 0x52, 0x54
        /*001b*/ 	.byte	0x00
.L_1:


//--------------------- .nv.constant0.triton_poi_fused__native_batch_norm_legit_no_training_convolution_relu_19 --------------------------
	.section	.nv.constant0.triton_poi_fused__native_batch_norm_legit_no_training_convolution_relu_19,"a",@progbits
	.sectionflags	@""
	.align	4
.nv.constant0.triton_poi_fused__native_batch_norm_legit_no_training_convolution_relu_19:
	.zero		588
